//
// Generated by NVIDIA NVVM Compiler
//
// Compiler Build ID: CL-36424714
// Cuda compilation tools, release 13.0, V13.0.88
// Based on NVVM 20.0.0
//

.version 9.0
.target sm_100
.address_size 64

	// .globl	_Z12cudaConvolvePfS_S_ii

.visible .entry _Z12cudaConvolvePfS_S_ii(
	.param .u64 .ptr .align 1 _Z12cudaConvolvePfS_S_ii_param_0,
	.param .u64 .ptr .align 1 _Z12cudaConvolvePfS_S_ii_param_1,
	.param .u64 .ptr .align 1 _Z12cudaConvolvePfS_S_ii_param_2,
	.param .u32 _Z12cudaConvolvePfS_S_ii_param_3,
	.param .u32 _Z12cudaConvolvePfS_S_ii_param_4
)
{
	.reg .pred 	%p<27>;
	.reg .b32 	%r<60>;
	.reg .b32 	%f<96>;
	.reg .b64 	%rd<25>;

	ld.param.u64 	%rd11, [_Z12cudaConvolvePfS_S_ii_param_0];
	ld.param.u64 	%rd12, [_Z12cudaConvolvePfS_S_ii_param_1];
	ld.param.u64 	%rd10, [_Z12cudaConvolvePfS_S_ii_param_2];
	ld.param.u32 	%r19, [_Z12cudaConvolvePfS_S_ii_param_3];
	ld.param.u32 	%r20, [_Z12cudaConvolvePfS_S_ii_param_4];
	cvta.to.global.u64 	%rd1, %rd12;
	cvta.to.global.u64 	%rd2, %rd11;
	add.s32 	%r21, %r19, %r20;
	add.s32 	%r1, %r21, -1;
	mov.u32 	%r22, %ctaid.x;
	mov.u32 	%r2, %ntid.x;
	mov.u32 	%r23, %tid.x;
	mad.lo.s32 	%r55, %r22, %r2, %r23;
	setp.ge.s32 	%p1, %r55, %r1;
	@%p1 bra 	$L__BB0_44;
	mov.u32 	%r24, %nctaid.x;
	mul.lo.s32 	%r4, %r2, %r24;
	cvta.to.global.u64 	%rd3, %rd10;
$L__BB0_2:
	add.s32 	%r25, %r55, 1;
	min.s32 	%r6, %r19, %r25;
	and.b32  	%r7, %r6, 3;
	and.b32  	%r8, %r6, 7;
	setp.lt.s32 	%p2, %r6, 1;
	mov.f32 	%f75, 0f00000000;
	@%p2 bra 	$L__BB0_43;
	add.s32 	%r27, %r6, -1;
	setp.lt.u32 	%p3, %r27, 7;
	mov.f32 	%f75, 0f00000000;
	mov.b32 	%r58, 0;
	@%p3 bra 	$L__BB0_22;
	and.b32  	%r58, %r6, -8;
	mov.f32 	%f75, 0f00000000;
	mov.b32 	%r56, 0;
$L__BB0_5:
	.pragma "nounroll";
	sub.s32 	%r29, %r55, %r56;
	setp.ge.s32 	%p4, %r29, %r20;
	mul.wide.u32 	%rd13, %r56, 4;
	add.s64 	%rd4, %rd2, %rd13;
	mul.wide.s32 	%rd14, %r29, 4;
	add.s64 	%rd5, %rd1, %rd14;
	@%p4 bra 	$L__BB0_7;
	ld.global.f32 	%f42, [%rd4];
	ld.global.f32 	%f43, [%rd5];
	fma.rn.f32 	%f75, %f42, %f43, %f75;
$L__BB0_7:
	not.b32 	%r30, %r56;
	add.s32 	%r31, %r55, %r30;
	setp.ge.s32 	%p5, %r31, %r20;
	@%p5 bra 	$L__BB0_9;
	ld.global.f32 	%f44, [%rd4+4];
	ld.global.f32 	%f45, [%rd5+-4];
	fma.rn.f32 	%f75, %f44, %f45, %f75;
$L__BB0_9:
	add.s32 	%r33, %r29, -2;
	setp.ge.s32 	%p6, %r33, %r20;
	@%p6 bra 	$L__BB0_11;
	ld.global.f32 	%f46, [%rd4+8];
	ld.global.f32 	%f47, [%rd5+-8];
	fma.rn.f32 	%f75, %f46, %f47, %f75;
$L__BB0_11:
	add.s32 	%r35, %r29, -3;
	setp.ge.s32 	%p7, %r35, %r20;
	@%p7 bra 	$L__BB0_13;
	ld.global.f32 	%f48, [%rd4+12];
	ld.global.f32 	%f49, [%rd5+-12];
	fma.rn.f32 	%f75, %f48, %f49, %f75;
$L__BB0_13:
	add.s32 	%r37, %r29, -4;
	setp.ge.s32 	%p8, %r37, %r20;
	@%p8 bra 	$L__BB0_15;
	ld.global.f32 	%f50, [%rd4+16];
	ld.global.f32 	%f51, [%rd5+-16];
	fma.rn.f32 	%f75, %f50, %f51, %f75;
$L__BB0_15:
	add.s32 	%r39, %r29, -5;
	setp.ge.s32 	%p9, %r39, %r20;
	@%p9 bra 	$L__BB0_17;
	ld.global.f32 	%f52, [%rd4+20];
	ld.global.f32 	%f53, [%rd5+-20];
	fma.rn.f32 	%f75, %f52, %f53, %f75;
$L__BB0_17:
	add.s32 	%r41, %r29, -6;
	setp.ge.s32 	%p10, %r41, %r20;
	@%p10 bra 	$L__BB0_19;
	ld.global.f32 	%f54, [%rd4+24];
	ld.global.f32 	%f55, [%rd5+-24];
	fma.rn.f32 	%f75, %f54, %f55, %f75;
$L__BB0_19:
	add.s32 	%r43, %r29, -7;
	setp.ge.s32 	%p11, %r43, %r20;
	@%p11 bra 	$L__BB0_21;
	ld.global.f32 	%f56, [%rd4+28];
	ld.global.f32 	%f57, [%rd5+-28];
	fma.rn.f32 	%f75, %f56, %f57, %f75;
$L__BB0_21:
	add.s32 	%r56, %r56, 8;
	setp.ne.s32 	%p12, %r56, %r58;
	@%p12 bra 	$L__BB0_5;
$L__BB0_22:
	setp.eq.s32 	%p13, %r8, 0;
	@%p13 bra 	$L__BB0_43;
	setp.lt.u32 	%p14, %r8, 4;
	@%p14 bra 	$L__BB0_33;
	sub.s32 	%r44, %r55, %r58;
	setp.ge.s32 	%p15, %r44, %r20;
	mul.wide.u32 	%rd15, %r58, 4;
	add.s64 	%rd6, %rd2, %rd15;
	mul.wide.s32 	%rd16, %r44, 4;
	add.s64 	%rd7, %rd1, %rd16;
	@%p15 bra 	$L__BB0_26;
	ld.global.f32 	%f59, [%rd6];
	ld.global.f32 	%f60, [%rd7];
	fma.rn.f32 	%f75, %f59, %f60, %f75;
$L__BB0_26:
	not.b32 	%r45, %r58;
	add.s32 	%r46, %r55, %r45;
	setp.ge.s32 	%p16, %r46, %r20;
	@%p16 bra 	$L__BB0_28;
	ld.global.f32 	%f61, [%rd6+4];
	ld.global.f32 	%f62, [%rd7+-4];
	fma.rn.f32 	%f75, %f61, %f62, %f75;
$L__BB0_28:
	add.s32 	%r48, %r44, -2;
	setp.ge.s32 	%p17, %r48, %r20;
	@%p17 bra 	$L__BB0_30;
	ld.global.f32 	%f63, [%rd6+8];
	ld.global.f32 	%f64, [%rd7+-8];
	fma.rn.f32 	%f75, %f63, %f64, %f75;
$L__BB0_30:
	add.s32 	%r50, %r44, -3;
	setp.ge.s32 	%p18, %r50, %r20;
	@%p18 bra 	$L__BB0_32;
	ld.global.f32 	%f65, [%rd6+12];
	ld.global.f32 	%f66, [%rd7+-12];
	fma.rn.f32 	%f75, %f65, %f66, %f75;
$L__BB0_32:
	add.s32 	%r58, %r58, 4;
$L__BB0_33:
	setp.eq.s32 	%p19, %r7, 0;
	@%p19 bra 	$L__BB0_43;
	setp.eq.s32 	%p20, %r7, 1;
	@%p20 bra 	$L__BB0_40;
	sub.s32 	%r51, %r55, %r58;
	setp.ge.s32 	%p21, %r51, %r20;
	mul.wide.u32 	%rd17, %r58, 4;
	add.s64 	%rd8, %rd2, %rd17;
	mul.wide.s32 	%rd18, %r51, 4;
	add.s64 	%rd9, %rd1, %rd18;
	@%p21 bra 	$L__BB0_37;
	ld.global.f32 	%f68, [%rd8];
	ld.global.f32 	%f69, [%rd9];
	fma.rn.f32 	%f75, %f68, %f69, %f75;
$L__BB0_37:
	not.b32 	%r52, %r58;
	add.s32 	%r53, %r55, %r52;
	setp.ge.s32 	%p22, %r53, %r20;
	@%p22 bra 	$L__BB0_39;
	ld.global.f32 	%f70, [%rd8+4];
	ld.global.f32 	%f71, [%rd9+-4];
	fma.rn.f32 	%f75, %f70, %f71, %f75;
$L__BB0_39:
	add.s32 	%r58, %r58, 2;
$L__BB0_40:
	and.b32  	%r54, %r6, 1;
	setp.eq.b32 	%p23, %r54, 1;
	not.pred 	%p24, %p23;
	@%p24 bra 	$L__BB0_43;
	sub.s32 	%r17, %r55, %r58;
	setp.ge.s32 	%p25, %r17, %r20;
	@%p25 bra 	$L__BB0_43;
	mul.wide.u32 	%rd19, %r58, 4;
	add.s64 	%rd20, %rd2, %rd19;
	ld.global.f32 	%f72, [%rd20];
	mul.wide.s32 	%rd21, %r17, 4;
	add.s64 	%rd22, %rd1, %rd21;
	ld.global.f32 	%f73, [%rd22];
	fma.rn.f32 	%f75, %f72, %f73, %f75;
$L__BB0_43:
	mul.wide.s32 	%rd23, %r55, 4;
	add.s64 	%rd24, %rd3, %rd23;
	st.global.f32 	[%rd24], %f75;
	add.s32 	%r55, %r55, %r4;
	setp.lt.s32 	%p26, %r55, %r1;
	@%p26 bra 	$L__BB0_2;
$L__BB0_44:
	ret;

}


// ===== COMPILED SASS (sm_100) =====

	.target	sm_100

	.elftype	@"ET_EXEC"


//--------------------- .note.nv.tkinfo           --------------------------
	.section	.note.nv.tkinfo,"",@"SHT_NOTE"
	.sectionflags	@"SHF_NOTE_NV_TKINFO"
	.tkinfo
        /*0018*/ 	.word	0x00000002
        /*0030*/ 	.string	""
        /*0030*/ 	.string	"ptxas"
        /*0030*/ 	.string	"Cuda compilation tools, release 13.0, V13.0.88"
        /*0030*/ 	.string	"Build cuda_13.0.r13.0/compiler.36424714_0"
        /*0030*/ 	.string	"-arch sm_100 -m 64 "



//--------------------- .note.nv.cuinfo           --------------------------
	.section	.note.nv.cuinfo,"",@"SHT_NOTE"
	.sectionflags	@"SHF_NOTE_NV_CUINFO"
        /*0018*/ 	.short	0x0002
        /*001a*/ 	.short	0x0064
        /*001c*/ 	.short	0x0082
	.zero		2


//--------------------- .nv.info                  --------------------------
	.section	.nv.info,"",@"SHT_CUDA_INFO"
	.align	4


	//----- nvinfo : EIATTR_REGCOUNT
	.align		4
        /*0000*/ 	.byte	0x04, 0x2f
        /*0002*/ 	.short	(.L_1 - .L_0)
	.align		4
.L_0:
        /*0004*/ 	.word	index@(_Z12cudaConvolvePfS_S_ii)
        /*0008*/ 	.word	0x0000001a


	//----- nvinfo : EIATTR_FRAME_SIZE
	.align		4
.L_1:
        /*000c*/ 	.byte	0x04, 0x11
        /*000e*/ 	.short	(.L_3 - .L_2)
	.align		4
.L_2:
        /*0010*/ 	.word	index@(_Z12cudaConvolvePfS_S_ii)
        /*0014*/ 	.word	0x00000000


	//----- nvinfo : EIATTR_MIN_STACK_SIZE
	.align		4
.L_3:
        /*0018*/ 	.byte	0x04, 0x12
        /*001a*/ 	.short	(.L_5 - .L_4)
	.align		4
.L_4:
        /*001c*/ 	.word	index@(_Z12cudaConvolvePfS_S_ii)
        /*0020*/ 	.word	0x00000000
.L_5:


//--------------------- .nv.compat                --------------------------
	.section	.nv.compat,"",@"SHT_CUDA_COMPAT_INFO"
	.align	4
        /*0000*/ 	.byte	0x02, 0x09, 0x00, 0x00, 0x02, 0x02, 0x01, 0x00, 0x02, 0x05, 0x05, 0x00, 0x03, 0x07, 0x01, 0x01
        /*0010*/ 	.byte	0x02, 0x03, 0x00, 0x00, 0x02, 0x06, 0x01, 0x00, 0x04, 0x0b, 0x08, 0x00, 0x09, 0x00, 0x00, 0x00
        /*0020*/ 	.byte	0x00, 0x00, 0x00, 0x00


//--------------------- .nv.info._Z12cudaConvolvePfS_S_ii --------------------------
	.section	.nv.info._Z12cudaConvolvePfS_S_ii,"",@"SHT_CUDA_INFO"
	.sectionflags	@""
	.align	4


	//----- nvinfo : EIATTR_CUDA_API_VERSION
	.align		4
        /*0000*/ 	.byte	0x04, 0x37
        /*0002*/ 	.short	(.L_7 - .L_6)
.L_6:
        /*0004*/ 	.word	0x00000082


	//----- nvinfo : EIATTR_KPARAM_INFO
	.align		4
.L_7:
        /*0008*/ 	.byte	0x04, 0x17
        /*000a*/ 	.short	(.L_9 - .L_8)
.L_8:
        /*000c*/ 	.word	0x00000000
        /*0010*/ 	.short	0x0004
        /*0012*/ 	.short	0x001c
        /*0014*/ 	.byte	0x00, 0xf0, 0x11, 0x00


	//----- nvinfo : EIATTR_KPARAM_INFO
	.align		4
.L_9:
        /*0018*/ 	.byte	0x04, 0x17
        /*001a*/ 	.short	(.L_11 - .L_10)
.L_10:
        /*001c*/ 	.word	0x00000000
        /*0020*/ 	.short	0x0003
        /*0022*/ 	.short	0x0018
        /*0024*/ 	.byte	0x00, 0xf0, 0x11, 0x00


	//----- nvinfo : EIATTR_KPARAM_INFO
	.align		4
.L_11:
        /*0028*/ 	.byte	0x04, 0x17
        /*002a*/ 	.short	(.L_13 - .L_12)
.L_12:
        /*002c*/ 	.word	0x00000000
        /*0030*/ 	.short	0x0002
        /*0032*/ 	.short	0x0010
        /*0034*/ 	.byte	0x00, 0xf5, 0x21, 0x00


	//----- nvinfo : EIATTR_KPARAM_INFO
	.align		4
.L_13:
        /*0038*/ 	.byte	0x04, 0x17
        /*003a*/ 	.short	(.L_15 - .L_14)
.L_14:
        /*003c*/ 	.word	0x00000000
        /*0040*/ 	.short	0x0001
        /*0042*/ 	.short	0x0008
        /*0044*/ 	.byte	0x00, 0xf5, 0x21, 0x00


	//----- nvinfo : EIATTR_KPARAM_INFO
	.align		4
.L_15:
        /*0048*/ 	.byte	0x04, 0x17
        /*004a*/ 	.short	(.L_17 - .L_16)
.L_16:
        /*004c*/ 	.word	0x00000000
        /*0050*/ 	.short	0x0000
        /*0052*/ 	.short	0x0000
        /*0054*/ 	.byte	0x00, 0xf5, 0x21, 0x00


	//----- nvinfo : EIATTR_SPARSE_MMA_MASK
	.align		4
.L_17:
        /*0058*/ 	.byte	0x03, 0x50
        /*005a*/ 	.short	0x0000


	//----- nvinfo : EIATTR_MAXREG_COUNT
	.align		4
        /*005c*/ 	.byte	0x03, 0x1b
        /*005e*/ 	.short	0x00ff


	//----- nvinfo : EIATTR_MERCURY_ISA_VERSION
	.align		4
        /*0060*/ 	.byte	0x03, 0x5f
        /*0062*/ 	.short	0x0101


	//----- nvinfo : EIATTR_VRC_CTA_INIT_COUNT
	.align		4
        /*0064*/ 	.byte	0x02, 0x4a
	.zero		1
	.zero		1


	//----- nvinfo : EIATTR_EXIT_INSTR_OFFSETS
	.align		4
        /*0068*/ 	.byte	0x04, 0x1c
        /*006a*/ 	.short	(.L_19 - .L_18)


	//   ....[0]....
.L_18:
        /*006c*/ 	.word	0x00000080


	//   ....[1]....
        /*0070*/ 	.word	0x000009c0


	//----- nvinfo : EIATTR_CRS_STACK_SIZE
	.align		4
.L_19:
        /*0074*/ 	.byte	0x04, 0x1e
        /*0076*/ 	.short	(.L_21 - .L_20)
.L_20:
        /*0078*/ 	.word	0x00000000


	//----- nvinfo : EIATTR_CBANK_PARAM_SIZE
	.align		4
.L_21:
        /*007c*/ 	.byte	0x03, 0x19
        /*007e*/ 	.short	0x0020


	//----- nvinfo : EIATTR_PARAM_CBANK
	.align		4
        /*0080*/ 	.byte	0x04, 0x0a
        /*0082*/ 	.short	(.L_23 - .L_22)
	.align		4
.L_22:
        /*0084*/ 	.word	index@(.nv.constant0._Z12cudaConvolvePfS_S_ii)
        /*0088*/ 	.short	0x0380
        /*008a*/ 	.short	0x0020


	//----- nvinfo : EIATTR_SW_WAR
	.align		4
.L_23:
        /*008c*/ 	.byte	0x04, 0x36
        /*008e*/ 	.short	(.L_25 - .L_24)
.L_24:
        /*0090*/ 	.word	0x00000008
.L_25:


//--------------------- .nv.callgraph             --------------------------
	.section	.nv.callgraph,"",@"SHT_CUDA_CALLGRAPH"
	.align	4
	.sectionentsize	8
	.align		4
        /*0000*/ 	.word	0x00000000
	.align		4
        /*0004*/ 	.word	0xffffffff
	.align		4
        /*0008*/ 	.word	0x00000000
	.align		4
        /*000c*/ 	.word	0xfffffffe
	.align		4
        /*0010*/ 	.word	0x00000000
	.align		4
        /*0014*/ 	.word	0xfffffffd
	.align		4
        /*0018*/ 	.word	0x00000000
	.align		4
        /*001c*/ 	.word	0xfffffffc


//--------------------- .text._Z12cudaConvolvePfS_S_ii --------------------------
	.section	.text._Z12cudaConvolvePfS_S_ii,"ax",@progbits
	.align	128
        .global         _Z12cudaConvolvePfS_S_ii
        .type           _Z12cudaConvolvePfS_S_ii,@function
        .size           _Z12cudaConvolvePfS_S_ii,(.L_x_11 - _Z12cudaConvolvePfS_S_ii)
        .other          _Z12cudaConvolvePfS_S_ii,@"STO_CUDA_ENTRY STV_DEFAULT"
_Z12cudaConvolvePfS_S_ii:
.text._Z12cudaConvolvePfS_S_ii:
[----:B------:R-:W-:Y:S01]  /*0000*/  LDC R1, c[0x0][0x37c] ;  /* 0x0000df00ff017b82 */ /* 0x000fe20000000800 */
[----:B------:R-:W0:Y:S07]  /*0010*/  S2R R0, SR_TID.X ;  /* 0x0000000000007919 */ /* 0x000e2e0000002100 */
[----:B------:R-:W0:Y:S01]  /*0020*/  S2UR UR6, SR_CTAID.X ;  /* 0x00000000000679c3 */ /* 0x000e220000002500 */
[----:B------:R-:W1:Y:S07]  /*0030*/  LDCU.64 UR4, c[0x0][0x398] ;  /* 0x00007300ff0477ac */ /* 0x000e6e0008000a00 */
[----:B------:R-:W0:Y:S01]  /*0040*/  LDC R3, c[0x0][0x360] ;  /* 0x0000d800ff037b82 */ /* 0x000e220000000800 */
[----:B-1----:R-:W-:Y:S01]  /*0050*/  UIADD3 UR4, UPT, UPT, UR4, -0x1, UR5 ;  /* 0xffffffff04047890 */ /* 0x002fe2000fffe005 */
[----:B0-----:R-:W-:-:S05]  /*0060*/  IMAD R0, R3, UR6, R0 ;  /* 0x0000000603007c24 */ /* 0x001fca000f8e0200 */
[----:B------:R-:W-:-:S13]  /*0070*/  ISETP.GE.AND P0, PT, R0, UR4, PT ;  /* 0x0000000400007c0c */ /* 0x000fda000bf06270 */
[----:B------:R-:W-:Y:S05]  /*0080*/  @P0 EXIT ;  /* 0x000000000000094d */ /* 0x000fea0003800000 */
[----:B------:R-:W0:Y:S01]  /*0090*/  LDCU UR5, c[0x0][0x370] ;  /* 0x00006e00ff0577ac */ /* 0x000e220008000800 */
[----:B------:R-:W1:Y:S01]  /*00a0*/  LDCU.64 UR6, c[0x0][0x358] ;  /* 0x00006b00ff0677ac */ /* 0x000e620008000a00 */
[----:B------:R-:W2:Y:S01]  /*00b0*/  LDCU UR8, c[0x0][0x39c] ;  /* 0x00007380ff0877ac */ /* 0x000ea20008000800 */
[----:B0-----:R-:W-:-:S07]  /*00c0*/  IMAD R3, R3, UR5, RZ ;  /* 0x0000000503037c24 */ /* 0x001fce000f8e02ff */
.L_x_9:
[----:B------:R-:W0:Y:S01]  /*00d0*/  LDC R5, c[0x0][0x398] ;  /* 0x0000e600ff057b82 */ /* 0x000e220000000800 */
[----:B------:R-:W-:Y:S01]  /*00e0*/  BSSY.RECONVERGENT B0, `(.L_x_0) ;  /* 0x0000087000007945 */ /* 0x000fe20003800200 */
[----:B------:R-:W-:Y:S01]  /*00f0*/  IMAD.MOV.U32 R2, RZ, RZ, RZ ;  /* 0x000000ffff027224 */ /* 0x000fe200078e00ff */
[----:B0-----:R-:W-:-:S04]  /*0100*/  VIADDMNMX R4, R0, 0x1, R5, PT ;  /* 0x0000000100047846 */ /* 0x001fc80003800105 */
[----:B------:R-:W-:-:S13]  /*0110*/  ISETP.GE.AND P0, PT, R4, 0x1, PT ;  /* 0x000000010400780c */ /* 0x000fda0003f06270 */
[----:B------:R-:W-:Y:S05]  /*0120*/  @!P0 BRA `(.L_x_1) ;  /* 0x0000000800088947 */ /* 0x000fea0003800000 */
[C---:B------:R-:W-:Y:S01]  /*0130*/  VIADD R2, R4.reuse, 0xffffffff ;  /* 0xffffffff04027836 */ /* 0x040fe20000000000 */
[----:B------:R-:W-:Y:S01]  /*0140*/  LOP3.LUT R17, R4, 0x7, RZ, 0xc0, !PT ;  /* 0x0000000704117812 */ /* 0x000fe200078ec0ff */
[----:B------:R-:W-:Y:S01]  /*0150*/  BSSY.RECONVERGENT B1, `(.L_x_2) ;  /* 0x0000039000017945 */ /* 0x000fe20003800200 */
[----:B------:R-:W-:Y:S02]  /*0160*/  IMAD.MOV.U32 R5, RZ, RZ, RZ ;  /* 0x000000ffff057224 */ /* 0x000fe400078e00ff */
[----:B------:R-:W-:Y:S01]  /*0170*/  ISETP.GE.U32.AND P1, PT, R2, 0x7, PT ;  /* 0x000000070200780c */ /* 0x000fe20003f26070 */
[----:B------:R-:W-:Y:S01]  /*0180*/  HFMA2 R2, -RZ, RZ, 0, 0 ;  /* 0x00000000ff027431 */ /* 0x000fe200000001ff */
[----:B------:R-:W-:-:S11]  /*0190*/  ISETP.NE.AND P0, PT, R17, RZ, PT ;  /* 0x000000ff1100720c */ /* 0x000fd60003f05270 */
[----:B------:R-:W-:Y:S05]  /*01a0*/  @!P1 BRA `(.L_x_3) ;  /* 0x0000000000cc9947 */ /* 0x000fea0003800000 */
[----:B------:R-:W-:Y:S01]  /*01b0*/  LOP3.LUT R5, R4, 0xfffffff8, RZ, 0xc0, !PT ;  /* 0xfffffff804057812 */ /* 0x000fe200078ec0ff */
[----:B------:R-:W-:Y:S01]  /*01c0*/  IMAD.MOV.U32 R2, RZ, RZ, RZ ;  /* 0x000000ffff027224 */ /* 0x000fe200078e00ff */
[----:B------:R-:W-:-:S07]  /*01d0*/  MOV R10, RZ ;  /* 0x000000ff000a7202 */ /* 0x000fce0000000f00 */
.L_x_4:
[----:B------:R-:W0:Y:S01]  /*01e0*/  LDC.64 R6, c[0x0][0x380] ;  /* 0x0000e000ff067b82 */ /* 0x000e220000000a00 */
[----:B------:R-:W-:Y:S01]  /*01f0*/  IMAD.IADD R19, R0, 0x1, -R10 ;  /* 0x0000000100137824 */ /* 0x000fe200078e0a0a */
[----:B------:R-:W-:-:S04]  /*0200*/  LOP3.LUT R11, RZ, R10, RZ, 0x33, !PT ;  /* 0x0000000aff0b7212 */ /* 0x000fc800078e33ff */
[----:B--2---:R-:W-:Y:S01]  /*0210*/  ISETP.GE.AND P1, PT, R19, UR8, PT ;  /* 0x0000000813007c0c */ /* 0x004fe2000bf26270 */
[----:B------:R-:W-:Y:S01]  /*0220*/  IMAD.IADD R11, R11, 0x1, R0 ;  /* 0x000000010b0b7824 */ /* 0x000fe200078e0200 */
[----:B------:R-:W2:Y:S04]  /*0230*/  LDC.64 R8, c[0x0][0x388] ;  /* 0x0000e200ff087b82 */ /* 0x000ea80000000a00 */
[----:B------:R-:W-:Y:S01]  /*0240*/  ISETP.GE.AND P6, PT, R11, UR8, PT ;  /* 0x000000080b007c0c */ /* 0x000fe2000bfc6270 */
[----:B0-----:R-:W-:-:S06]  /*0250*/  IMAD.WIDE.U32 R6, R10, 0x4, R6 ;  /* 0x000000040a067825 */ /* 0x001fcc00078e0006 */
[----:B-1----:R-:W3:Y:S01]  /*0260*/  @!P1 LDG.E R11, desc[UR6][R6.64] ;  /* 0x00000006060b9981 */ /* 0x002ee2000c1e1900 */
[----:B--2---:R-:W-:-:S05]  /*0270*/  IMAD.WIDE R8, R19, 0x4, R8 ;  /* 0x0000000413087825 */ /* 0x004fca00078e0208 */
[----:B------:R-:W2:Y:S04]  /*0280*/  @!P6 LDG.E R13, desc[UR6][R6.64+0x4] ;  /* 0x00000406060de981 */ /* 0x000ea8000c1e1900 */
[----:B------:R-:W3:Y:S04]  /*0290*/  @!P1 LDG.E R12, desc[UR6][R8.64] ;  /* 0x00000006080c9981 */ /* 0x000ee8000c1e1900 */
[----:B------:R-:W2:Y:S01]  /*02a0*/  @!P6 LDG.E R14, desc[UR6][R8.64+-0x4] ;  /* 0xfffffc06080ee981 */ /* 0x000ea2000c1e1900 */
[C---:B------:R-:W-:Y:S01]  /*02b0*/  IADD3 R15, PT, PT, R19.reuse, -0x2, RZ ;  /* 0xfffffffe130f7810 */ /* 0x040fe20007ffe0ff */
[----:B------:R-:W-:-:S03]  /*02c0*/  VIADD R16, R19, 0xfffffffd ;  /* 0xfffffffd13107836 */ /* 0x000fc60000000000 */
[----:B------:R-:W-:Y:S01]  /*02d0*/  ISETP.GE.AND P5, PT, R15, UR8, PT ;  /* 0x000000080f007c0c */ /* 0x000fe2000bfa6270 */
[C---:B------:R-:W-:Y:S01]  /*02e0*/  VIADD R15, R19.reuse, 0xfffffffc ;  /* 0xfffffffc130f7836 */ /* 0x040fe20000000000 */
[----:B------:R-:W-:Y:S02]  /*02f0*/  ISETP.GE.AND P4, PT, R16, UR8, PT ;  /* 0x0000000810007c0c */ /* 0x000fe4000bf86270 */
[----:B------:R-:W-:Y:S02]  /*0300*/  IADD3 R16, PT, PT, R19, -0x5, RZ ;  /* 0xfffffffb13107810 */ /* 0x000fe40007ffe0ff */
[----:B------:R-:W-:Y:S01]  /*0310*/  ISETP.GE.AND P3, PT, R15, UR8, PT ;  /* 0x000000080f007c0c */ /* 0x000fe2000bf66270 */
[C---:B------:R-:W-:Y:S01]  /*0320*/  VIADD R15, R19.reuse, 0xfffffffa ;  /* 0xfffffffa130f7836 */ /* 0x040fe20000000000 */
[----:B------:R-:W-:Y:S01]  /*0330*/  ISETP.GE.AND P2, PT, R16, UR8, PT ;  /* 0x0000000810007c0c */ /* 0x000fe2000bf46270 */
[----:B------:R-:W-:-:S06]  /*0340*/  VIADD R18, R19, 0xfffffff9 ;  /* 0xfffffff913127836 */ /* 0x000fcc0000000000 */
[----:B------:R-:W4:Y:S06]  /*0350*/  @!P4 LDG.E R16, desc[UR6][R8.64+-0xc] ;  /* 0xfffff4060810c981 */ /* 0x000f2c000c1e1900 */
[----:B------:R-:W5:Y:S01]  /*0360*/  @!P2 LDG.E R19, desc[UR6][R6.64+0x14] ;  /* 0x000014060613a981 */ /* 0x000f62000c1e1900 */
[----:B---3--:R-:W-:-:S03]  /*0370*/  @!P1 FFMA R2, R11, R12, R2 ;  /* 0x0000000c0b029223 */ /* 0x008fc60000000002 */
[----:B------:R-:W3:Y:S01]  /*0380*/  @!P5 LDG.E R11, desc[UR6][R6.64+0x8] ;  /* 0x00000806060bd981 */ /* 0x000ee2000c1e1900 */
[----:B------:R-:W-:-:S03]  /*0390*/  ISETP.GE.AND P1, PT, R15, UR8, PT ;  /* 0x000000080f007c0c */ /* 0x000fc6000bf26270 */
[----:B------:R-:W3:Y:S01]  /*03a0*/  @!P5 LDG.E R12, desc[UR6][R8.64+-0x8] ;  /* 0xfffff806080cd981 */ /* 0x000ee2000c1e1900 */
[----:B--2---:R-:W-:-:S03]  /*03b0*/  @!P6 FFMA R2, R13, R14, R2 ;  /* 0x0000000e0d02e223 */ /* 0x004fc60000000002 */
[----:B------:R-:W4:Y:S01]  /*03c0*/  @!P4 LDG.E R15, desc[UR6][R6.64+0xc] ;  /* 0x00000c06060fc981 */ /* 0x000f22000c1e1900 */
[----:B------:R-:W-:-:S03]  /*03d0*/  ISETP.GE.AND P6, PT, R18, UR8, PT ;  /* 0x0000000812007c0c */ /* 0x000fc6000bfc6270 */
[----:B------:R-:W2:Y:S04]  /*03e0*/  @!P3 LDG.E R13, desc[UR6][R6.64+0x10] ;  /* 0x00001006060db981 */ /* 0x000ea8000c1e1900 */
[----:B------:R-:W2:Y:S04]  /*03f0*/  @!P3 LDG.E R14, desc[UR6][R8.64+-0x10] ;  /* 0xfffff006080eb981 */ /* 0x000ea8000c1e1900 */
[----:B------:R-:W5:Y:S04]  /*0400*/  @!P2 LDG.E R18, desc[UR6][R8.64+-0x14] ;  /* 0xffffec060812a981 */ /* 0x000f68000c1e1900 */
[----:B------:R-:W5:Y:S04]  /*0410*/  @!P1 LDG.E R21, desc[UR6][R6.64+0x18] ;  /* 0x0000180606159981 */ /* 0x000f68000c1e1900 */
[----:B------:R-:W5:Y:S04]  /*0420*/  @!P1 LDG.E R20, desc[UR6][R8.64+-0x18] ;  /* 0xffffe80608149981 */ /* 0x000f68000c1e1900 */
[----:B------:R-:W5:Y:S04]  /*0430*/  @!P6 LDG.E R23, desc[UR6][R6.64+0x1c] ;  /* 0x00001c060617e981 */ /* 0x000f68000c1e1900 */
[----:B------:R-:W5:Y:S01]  /*0440*/  @!P6 LDG.E R22, desc[UR6][R8.64+-0x1c] ;  /* 0xffffe4060816e981 */ /* 0x000f62000c1e1900 */
[----:B------:R-:W-:Y:S01]  /*0450*/  IADD3 R10, PT, PT, R10, 0x8, RZ ;  /* 0x000000080a0a7810 */ /* 0x000fe20007ffe0ff */
[----:B---3--:R-:W-:-:S04]  /*0460*/  @!P5 FFMA R2, R11, R12, R2 ;  /* 0x0000000c0b02d223 */ /* 0x008fc80000000002 */
[----:B----4-:R-:W-:-:S04]  /*0470*/  @!P4 FFMA R2, R15, R16, R2 ;  /* 0x000000100f02c223 */ /* 0x010fc80000000002 */
[----:B--2---:R-:W-:-:S04]  /*0480*/  @!P3 FFMA R2, R13, R14, R2 ;  /* 0x0000000e0d02b223 */ /* 0x004fc80000000002 */
[----:B-----5:R-:W-:Y:S01]  /*0490*/  @!P2 FFMA R2, R19, R18, R2 ;  /* 0x000000121302a223 */ /* 0x020fe20000000002 */
[----:B------:R-:W-:-:S03]  /*04a0*/  ISETP.NE.AND P2, PT, R10, R5, PT ;  /* 0x000000050a00720c */ /* 0x000fc60003f45270 */
[----:B------:R-:W-:-:S04]  /*04b0*/  @!P1 FFMA R2, R21, R20, R2 ;  /* 0x0000001415029223 */ /* 0x000fc80000000002 */
[----:B------:R-:W-:-:S06]  /*04c0*/  @!P6 FFMA R2, R23, R22, R2 ;  /* 0x000000161702e223 */ /* 0x000fcc0000000002 */
[----:B------:R-:W-:Y:S05]  /*04d0*/  @P2 BRA `(.L_x_4) ;  /* 0xfffffffc00402947 */ /* 0x000fea000383ffff */
.L_x_3:
[----:B-12---:R-:W-:Y:S05]  /*04e0*/  BSYNC.RECONVERGENT B1 ;  /* 0x0000000000017941 */ /* 0x006fea0003800200 */
.L_x_2:
[----:B------:R-:W-:Y:S01]  /*04f0*/  LOP3.LUT R18, R4, 0x3, RZ, 0xc0, !PT ;  /* 0x0000000304127812 */ /* 0x000fe200078ec0ff */
[----:B------:R-:W-:Y:S06]  /*0500*/  @!P0 BRA `(.L_x_1) ;  /* 0x0000000400108947 */ /* 0x000fec0003800000 */
[----:B------:R-:W-:Y:S01]  /*0510*/  ISETP.GE.U32.AND P0, PT, R17, 0x4, PT ;  /* 0x000000041100780c */ /* 0x000fe20003f06070 */
[----:B------:R-:W-:Y:S01]  /*0520*/  BSSY.RECONVERGENT B1, `(.L_x_5) ;  /* 0x000001e000017945 */ /* 0x000fe20003800200 */
[----:B------:R-:W-:-:S11]  /*0530*/  ISETP.NE.AND P4, PT, R18, RZ, PT ;  /* 0x000000ff1200720c */ /* 0x000fd60003f85270 */
[----:B------:R-:W-:Y:S05]  /*0540*/  @!P0 BRA `(.L_x_6) ;  /* 0x00000000006c8947 */ /* 0x000fea0003800000 */
[----:B------:R-:W0:Y:S01]  /*0550*/  LDCU UR5, c[0x0][0x39c] ;  /* 0x00007380ff0577ac */ /* 0x000e220008000800 */
[----:B------:R-:W1:Y:S01]  /*0560*/  LDC.64 R6, c[0x0][0x388] ;  /* 0x0000e200ff067b82 */ /* 0x000e620000000a00 */
[----:B------:R-:W-:Y:S01]  /*0570*/  IMAD.IADD R13, R0, 0x1, -R5 ;  /* 0x00000001000d7824 */ /* 0x000fe200078e0a05 */
[----:B------:R-:W-:-:S03]  /*0580*/  LOP3.LUT R11, RZ, R5, RZ, 0x33, !PT ;  /* 0x00000005ff0b7212 */ /* 0x000fc600078e33ff */
[----:B------:R-:W-:Y:S01]  /*0590*/  VIADD R10, R13, 0xfffffffe ;  /* 0xfffffffe0d0a7836 */ /* 0x000fe20000000000 */
[----:B------:R-:W-:Y:S02]  /*05a0*/  IADD3 R11, PT, PT, R11, R0, RZ ;  /* 0x000000000b0b7210 */ /* 0x000fe40007ffe0ff */
[----:B------:R-:W2:Y:S01]  /*05b0*/  LDC.64 R8, c[0x0][0x380] ;  /* 0x0000e000ff087b82 */ /* 0x000ea20000000a00 */
[----:B0-----:R-:W-:Y:S02]  /*05c0*/  ISETP.GE.AND P0, PT, R13, UR5, PT ;  /* 0x000000050d007c0c */ /* 0x001fe4000bf06270 */
[----:B------:R-:W-:Y:S02]  /*05d0*/  ISETP.GE.AND P1, PT, R11, UR5, PT ;  /* 0x000000050b007c0c */ /* 0x000fe4000bf26270 */
[----:B------:R-:W-:Y:S02]  /*05e0*/  ISETP.GE.AND P2, PT, R10, UR5, PT ;  /* 0x000000050a007c0c */ /* 0x000fe4000bf46270 */
[C---:B------:R-:W-:Y:S01]  /*05f0*/  IADD3 R10, PT, PT, R13.reuse, -0x3, RZ ;  /* 0xfffffffd0d0a7810 */ /* 0x040fe20007ffe0ff */
[----:B-1----:R-:W-:-:S03]  /*0600*/  IMAD.WIDE R6, R13, 0x4, R6 ;  /* 0x000000040d067825 */ /* 0x002fc600078e0206 */
[----:B------:R-:W-:-:S03]  /*0610*/  ISETP.GE.AND P3, PT, R10, UR5, PT ;  /* 0x000000050a007c0c */ /* 0x000fc6000bf66270 */
[----:B------:R-:W3:Y:S01]  /*0620*/  @!P0 LDG.E R10, desc[UR6][R6.64] ;  /* 0x00000006060a8981 */ /* 0x000ee2000c1e1900 */
[----:B--2---:R-:W-:-:S03]  /*0630*/  IMAD.WIDE.U32 R8, R5, 0x4, R8 ;  /* 0x0000000405087825 */ /* 0x004fc600078e0008 */
[----:B------:R-:W2:Y:S04]  /*0640*/  @!P1 LDG.E R12, desc[UR6][R6.64+-0x4] ;  /* 0xfffffc06060c9981 */ /* 0x000ea8000c1e1900 */
[----:B------:R-:W3:Y:S04]  /*0650*/  @!P0 LDG.E R11, desc[UR6][R8.64] ;  /* 0x00000006080b8981 */ /* 0x000ee8000c1e1900 */
[----:B------:R-:W2:Y:S04]  /*0660*/  @!P1 LDG.E R13, desc[UR6][R8.64+0x4] ;  /* 0x00000406080d9981 */ /* 0x000ea8000c1e1900 */
[----:B------:R-:W4:Y:S04]  /*0670*/  @!P2 LDG.E R14, desc[UR6][R6.64+-0x8] ;  /* 0xfffff806060ea981 */ /* 0x000f28000c1e1900 */
[----:B------:R-:W4:Y:S04]  /*0680*/  @!P2 LDG.E R15, desc[UR6][R8.64+0x8] ;  /* 0x00000806080fa981 */ /* 0x000f28000c1e1900 */
[----:B------:R-:W5:Y:S04]  /*0690*/  @!P3 LDG.E R16, desc[UR6][R6.64+-0xc] ;  /* 0xfffff4060610b981 */ /* 0x000f68000c1e1900 */
[----:B------:R-:W5:Y:S01]  /*06a0*/  @!P3 LDG.E R17, desc[UR6][R8.64+0xc] ;  /* 0x00000c060811b981 */ /* 0x000f62000c1e1900 */
[----:B------:R-:W-:-:S02]  /*06b0*/  VIADD R5, R5, 0x4 ;  /* 0x0000000405057836 */ /* 0x000fc40000000000 */
[----:B---3--:R-:W-:-:S04]  /*06c0*/  @!P0 FFMA R2, R11, R10, R2 ;  /* 0x0000000a0b028223 */ /* 0x008fc80000000002 */
[----:B--2---:R-:W-:-:S04]  /*06d0*/  @!P1 FFMA R2, R13, R12, R2 ;  /* 0x0000000c0d029223 */ /* 0x004fc80000000002 */
[----:B----4-:R-:W-:-:S04]  /*06e0*/  @!P2 FFMA R2, R15, R14, R2 ;  /* 0x0000000e0f02a223 */ /* 0x010fc80000000002 */
[----:B-----5:R-:W-:-:S07]  /*06f0*/  @!P3 FFMA R2, R17, R16, R2 ;  /* 0x000000101102b223 */ /* 0x020fce0000000002 */
.L_x_6:
[----:B------:R-:W-:Y:S05]  /*0700*/  BSYNC.RECONVERGENT B1 ;  /* 0x0000000000017941 */ /* 0x000fea0003800200 */
.L_x_5:
[----:B------:R-:W-:Y:S05]  /*0710*/  @!P4 BRA `(.L_x_1) ;  /* 0x00000000008cc947 */ /* 0x000fea0003800000 */
[----:B------:R-:W-:Y:S01]  /*0720*/  ISETP.NE.AND P0, PT, R18, 0x1, PT ;  /* 0x000000011200780c */ /* 0x000fe20003f05270 */
[----:B------:R-:W-:Y:S01]  /*0730*/  BSSY.RECONVERGENT B1, `(.L_x_7) ;  /* 0x0000015000017945 */ /* 0x000fe20003800200 */
[----:B------:R-:W-:-:S04]  /*0740*/  LOP3.LUT R4, R4, 0x1, RZ, 0xc0, !PT ;  /* 0x0000000104047812 */ /* 0x000fc800078ec0ff */
[----:B------:R-:W-:-:S07]  /*0750*/  ISETP.NE.U32.AND P1, PT, R4, 0x1, PT ;  /* 0x000000010400780c */ /* 0x000fce0003f25070 */
[----:B------:R-:W-:Y:S06]  /*0760*/  @!P0 BRA `(.L_x_8) ;  /* 0x0000000000448947 */ /* 0x000fec0003800000 */
[----:B------:R-:W0:Y:S01]  /*0770*/  LDCU UR5, c[0x0][0x39c] ;  /* 0x00007380ff0577ac */ /* 0x000e220008000800 */
[----:B------:R-:W1:Y:S01]  /*0780*/  LDC.64 R6, c[0x0][0x388] ;  /* 0x0000e200ff067b82 */ /* 0x000e620000000a00 */
[----:B------:R-:W-:Y:S02]  /*0790*/  LOP3.LUT R13, RZ, R5, RZ, 0x33, !PT ;  /* 0x00000005ff0d7212 */ /* 0x000fe400078e33ff */
[----:B------:R-:W-:-:S03]  /*07a0*/  IADD3 R11, PT, PT, -R5, R0, RZ ;  /* 0x00000000050b7210 */ /* 0x000fc60007ffe1ff */
[----:B------:R-:W-:Y:S02]  /*07b0*/  IMAD.IADD R13, R13, 0x1, R0 ;  /* 0x000000010d0d7824 */ /* 0x000fe400078e0200 */
[----:B------:R-:W2:Y:S01]  /*07c0*/  LDC.64 R8, c[0x0][0x380] ;  /* 0x0000e000ff087b82 */ /* 0x000ea20000000a00 */
[----:B0-----:R-:W-:Y:S02]  /*07d0*/  ISETP.GE.AND P0, PT, R11, UR5, PT ;  /* 0x000000050b007c0c */ /* 0x001fe4000bf06270 */
[----:B------:R-:W-:Y:S01]  /*07e0*/  ISETP.GE.AND P2, PT, R13, UR5, PT ;  /* 0x000000050d007c0c */ /* 0x000fe2000bf46270 */
[----:B-1----:R-:W-:-:S10]  /*07f0*/  IMAD.WIDE R6, R11, 0x4, R6 ;  /* 0x000000040b067825 */ /* 0x002fd400078e0206 */
[----:B------:R-:W3:Y:S01]  /*0800*/  @!P0 LDG.E R4, desc[UR6][R6.64] ;  /* 0x0000000606048981 */ /* 0x000ee2000c1e1900 */
[----:B--2---:R-:W-:-:S03]  /*0810*/  IMAD.WIDE.U32 R8, R5, 0x4, R8 ;  /* 0x0000000405087825 */ /* 0x004fc600078e0008 */
[----:B------:R-:W2:Y:S04]  /*0820*/  @!P2 LDG.E R10, desc[UR6][R6.64+-0x4] ;  /* 0xfffffc06060aa981 */ /* 0x000ea8000c1e1900 */
[----:B------:R-:W3:Y:S04]  /*0830*/  @!P0 LDG.E R11, desc[UR6][R8.64] ;  /* 0x00000006080b8981 */ /* 0x000ee8000c1e1900 */
[----:B------:R-:W2:Y:S01]  /*0840*/  @!P2 LDG.E R13, desc[UR6][R8.64+0x4] ;  /* 0x00000406080da981 */ /* 0x000ea2000c1e1900 */
[----:B------:R-:W-:Y:S01]  /*0850*/  IADD3 R5, PT, PT, R5, 0x2, RZ ;  /* 0x0000000205057810 */ /* 0x000fe20007ffe0ff */
[----:B---3--:R-:W-:-:S04]  /*0860*/  @!P0 FFMA R2, R11, R4, R2 ;  /* 0x000000040b028223 */ /* 0x008fc80000000002 */
[----:B--2---:R-:W-:-:S07]  /*0870*/  @!P2 FFMA R2, R13, R10, R2 ;  /* 0x0000000a0d02a223 */ /* 0x004fce0000000002 */
.L_x_8:
[----:B------:R-:W-:Y:S05]  /*0880*/  BSYNC.RECONVERGENT B1 ;  /* 0x0000000000017941 */ /* 0x000fea0003800200 */
.L_x_7:
[----:B------:R-:W-:Y:S05]  /*0890*/  @P1 BRA `(.L_x_1) ;  /* 0x00000000002c1947 */ /* 0x000fea0003800000 */
[----:B------:R-:W0:Y:S01]  /*08a0*/  LDCU UR5, c[0x0][0x39c] ;  /* 0x00007380ff0577ac */ /* 0x000e220008000800 */
[----:B------:R-:W-:-:S05]  /*08b0*/  IMAD.IADD R11, R0, 0x1, -R5 ;  /* 0x00000001000b7824 */ /* 0x000fca00078e0a05 */
[----:B0-----:R-:W-:-:S13]  /*08c0*/  ISETP.GE.AND P0, PT, R11, UR5, PT ;  /* 0x000000050b007c0c */ /* 0x001fda000bf06270 */
[----:B------:R-:W-:Y:S05]  /*08d0*/  @P0 BRA `(.L_x_1) ;  /* 0x00000000001c0947 */ /* 0x000fea0003800000 */
[----:B------:R-:W0:Y:S08]  /*08e0*/  LDC.64 R6, c[0x0][0x380] ;  /* 0x0000e000ff067b82 */ /* 0x000e300000000a00 */
[----:B------:R-:W1:Y:S01]  /*08f0*/  LDC.64 R8, c[0x0][0x388] ;  /* 0x0000e200ff087b82 */ /* 0x000e620000000a00 */
[----:B0-----:R-:W-:-:S06]  /*0900*/  IMAD.WIDE.U32 R4, R5, 0x4, R6 ;  /* 0x0000000405047825 */ /* 0x001fcc00078e0006 */
[----:B------:R-:W2:Y:S01]  /*0910*/  LDG.E R5, desc[UR6][R4.64] ;  /* 0x0000000604057981 */ /* 0x000ea2000c1e1900 */
[----:B-1----:R-:W-:-:S06]  /*0920*/  IMAD.WIDE R6, R11, 0x4, R8 ;  /* 0x000000040b067825 */ /* 0x002fcc00078e0208 */
[----:B------:R-:W2:Y:S02]  /*0930*/  LDG.E R6, desc[UR6][R6.64] ;  /* 0x0000000606067981 */ /* 0x000ea4000c1e1900 */
[----:B--2---:R-:W-:-:S07]  /*0940*/  FFMA R2, R5, R6, R2 ;  /* 0x0000000605027223 */ /* 0x004fce0000000002 */
.L_x_1:
[----:B-12---:R-:W-:Y:S05]  /*0950*/  BSYNC.RECONVERGENT B0 ;  /* 0x0000000000007941 */ /* 0x006fea0003800200 */
.L_x_0:
[----:B------:R-:W0:Y:S02]  /*0960*/  LDC.64 R4, c[0x0][0x390] ;  /* 0x0000e400ff047b82 */ /* 0x000e240000000a00 */
[----:B0-----:R-:W-:Y:S01]  /*0970*/  IMAD.WIDE R4, R0, 0x4, R4 ;  /* 0x0000000400047825 */ /* 0x001fe200078e0204 */
[----:B------:R-:W-:-:S04]  /*0980*/  IADD3 R0, PT, PT, R3, R0, RZ ;  /* 0x0000000003007210 */ /* 0x000fc80007ffe0ff */
[----:B------:R0:W-:Y:S01]  /*0990*/  STG.E desc[UR6][R4.64], R2 ;  /* 0x0000000204007986 */ /* 0x0001e2000c101906 */
[----:B------:R-:W-:-:S13]  /*09a0*/  ISETP.GE.AND P0, PT, R0, UR4, PT ;  /* 0x0000000400007c0c */ /* 0x000fda000bf06270 */
[----:B0-----:R-:W-:Y:S05]  /*09b0*/  @!P0 BRA `(.L_x_9) ;  /* 0xfffffff400c48947 */ /* 0x001fea000383ffff */
[----:B------:R-:W-:Y:S05]  /*09c0*/  EXIT ;  /* 0x000000000000794d */ /* 0x000fea0003800000 */
.L_x_10:
[----:B------:R-:W-:-:S00]  /*09d0*/  BRA `(.L_x_10) ;  /* 0xfffffffc00fc7947 */ /* 0x000fc0000383ffff */
[----:B------:R-:W-:-:S00]  /*09e0*/  NOP ;  /* 0x0000000000007918 */ /* 0x000fc00000000000 */
        /* <DEDUP_REMOVED lines=9> */
.L_x_11:


//--------------------- .nv.shared.reserved.0     --------------------------
	.section	.nv.shared.reserved.0,"aw",@nobits
	.weak		__nv_reservedSMEM_offset_0_alias
	.size		__nv_reservedSMEM_offset_0_alias, 0, 64
	.other		__nv_reservedSMEM_offset_0_alias,@"STO_CUDA_RESERVED_SHARED STV_DEFAULT"
__nv_reservedSMEM_offset_0_alias:
	.zero		0
	.zero		64


//--------------------- .nv.constant0._Z12cudaConvolvePfS_S_ii --------------------------
	.section	.nv.constant0._Z12cudaConvolvePfS_S_ii,"a",@progbits
	.sectionflags	@""
	.align	4
.nv.constant0._Z12cudaConvolvePfS_S_ii:
	.zero		928


//--------------------- SYMBOLS --------------------------

	.type		.nv.reservedSmem.offset0,@object
	.size		.nv.reservedSmem.offset0,0x4
